//
// Generated by NVIDIA NVVM Compiler
//
// Compiler Build ID: CL-36424714
// Cuda compilation tools, release 13.0, V13.0.88
// Based on NVVM 20.0.0
//

.version 9.0
.target sm_100
.address_size 64

	// .globl	_Z12matchPatternPjS_Pii
// _ZZ12matchPatternPjS_PiiE12shared_words has been demoted
// _ZZ12matchPatternPjS_PiiE10data_chunk has been demoted
// _ZZ12matchPatternPjS_PiiE8keywords has been demoted

.visible .entry _Z12matchPatternPjS_Pii(
	.param .u64 .ptr .align 1 _Z12matchPatternPjS_Pii_param_0,
	.param .u64 .ptr .align 1 _Z12matchPatternPjS_Pii_param_1,
	.param .u64 .ptr .align 1 _Z12matchPatternPjS_Pii_param_2,
	.param .u32 _Z12matchPatternPjS_Pii_param_3
)
{
	.reg .pred 	%p<10>;
	.reg .b32 	%r<41>;
	.reg .b64 	%rd<13>;
	// demoted variable
	.shared .align 4 .b8 _ZZ12matchPatternPjS_PiiE12shared_words[132];
	// demoted variable
	.shared .align 4 .b8 _ZZ12matchPatternPjS_PiiE10data_chunk[512];
	// demoted variable
	.shared .align 4 .b8 _ZZ12matchPatternPjS_PiiE8keywords[128];
	ld.param.u64 	%rd2, [_Z12matchPatternPjS_Pii_param_0];
	ld.param.u64 	%rd3, [_Z12matchPatternPjS_Pii_param_1];
	ld.param.u64 	%rd4, [_Z12matchPatternPjS_Pii_param_2];
	ld.param.u32 	%r6, [_Z12matchPatternPjS_Pii_param_3];
	mov.u32 	%r7, %ctaid.x;
	mov.u32 	%r8, %ntid.x;
	mov.u32 	%r1, %tid.x;
	mad.lo.s32 	%r2, %r7, %r8, %r1;
	setp.ge.s32 	%p1, %r2, %r6;
	@%p1 bra 	$L__BB0_9;
	setp.ne.s32 	%p2, %r1, 0;
	@%p2 bra 	$L__BB0_3;
	mov.u32 	%r9, %tid.y;
	cvta.to.global.u64 	%rd5, %rd3;
	mul.wide.u32 	%rd6, %r9, 4;
	add.s64 	%rd7, %rd5, %rd6;
	ld.global.u32 	%r10, [%rd7];
	shl.b32 	%r11, %r9, 2;
	mov.u32 	%r12, _ZZ12matchPatternPjS_PiiE8keywords;
	add.s32 	%r13, %r12, %r11;
	st.shared.u32 	[%r13], %r10;
$L__BB0_3:
	bar.sync 	0;
	mov.u32 	%r3, %tid.y;
	setp.ne.s32 	%p3, %r3, 0;
	shl.b32 	%r14, %r1, 2;
	mov.u32 	%r15, _ZZ12matchPatternPjS_PiiE12shared_words;
	add.s32 	%r4, %r15, %r14;
	@%p3 bra 	$L__BB0_6;
	cvta.to.global.u64 	%rd8, %rd2;
	mul.wide.s32 	%rd9, %r2, 4;
	add.s64 	%rd1, %rd8, %rd9;
	ld.global.u32 	%r16, [%rd1];
	st.shared.u32 	[%r4], %r16;
	setp.ne.s32 	%p4, %r1, 31;
	@%p4 bra 	$L__BB0_6;
	ld.global.u32 	%r17, [%rd1+4];
	st.shared.u32 	[_ZZ12matchPatternPjS_PiiE12shared_words+128], %r17;
$L__BB0_6:
	setp.ne.s32 	%p5, %r3, 0;
	bar.sync 	0;
	shl.b32 	%r18, %r1, 4;
	mov.u32 	%r19, _ZZ12matchPatternPjS_PiiE10data_chunk;
	add.s32 	%r5, %r19, %r18;
	@%p5 bra 	$L__BB0_8;
	ld.shared.u32 	%r20, [%r4];
	ld.shared.u32 	%r21, [%r4+4];
	st.shared.u32 	[%r5], %r20;
	shf.l.wrap.b32 	%r22, %r20, %r21, 24;
	st.shared.u32 	[%r5+4], %r22;
	shf.l.wrap.b32 	%r23, %r20, %r21, 16;
	st.shared.u32 	[%r5+8], %r23;
	shf.l.wrap.b32 	%r24, %r20, %r21, 8;
	st.shared.u32 	[%r5+12], %r24;
$L__BB0_8:
	bar.sync 	0;
	ld.shared.u32 	%r25, [%r5];
	shl.b32 	%r26, %r3, 2;
	mov.u32 	%r27, _ZZ12matchPatternPjS_PiiE8keywords;
	add.s32 	%r28, %r27, %r26;
	ld.shared.u32 	%r29, [%r28];
	setp.eq.s32 	%p6, %r25, %r29;
	selp.u32 	%r30, 1, 0, %p6;
	ld.shared.u32 	%r31, [%r5+4];
	setp.eq.s32 	%p7, %r31, %r29;
	selp.u32 	%r32, 1, 0, %p7;
	add.s32 	%r33, %r32, %r30;
	ld.shared.u32 	%r34, [%r5+8];
	setp.eq.s32 	%p8, %r34, %r29;
	selp.u32 	%r35, 1, 0, %p8;
	add.s32 	%r36, %r33, %r35;
	ld.shared.u32 	%r37, [%r5+12];
	setp.eq.s32 	%p9, %r37, %r29;
	selp.u32 	%r38, 1, 0, %p9;
	add.s32 	%r39, %r36, %r38;
	cvta.to.global.u64 	%rd10, %rd4;
	mul.wide.u32 	%rd11, %r3, 4;
	add.s64 	%rd12, %rd10, %rd11;
	atom.global.add.u32 	%r40, [%rd12], %r39;
$L__BB0_9:
	ret;

}


// ===== COMPILED SASS (sm_100) =====

	.target	sm_100

	.elftype	@"ET_EXEC"


//--------------------- .note.nv.tkinfo           --------------------------
	.section	.note.nv.tkinfo,"",@"SHT_NOTE"
	.sectionflags	@"SHF_NOTE_NV_TKINFO"
	.tkinfo
        /*0018*/ 	.word	0x00000002
        /*0030*/ 	.string	""
        /*0030*/ 	.string	"ptxas"
        /*0030*/ 	.string	"Cuda compilation tools, release 13.0, V13.0.88"
        /*0030*/ 	.string	"Build cuda_13.0.r13.0/compiler.36424714_0"
        /*0030*/ 	.string	"-arch sm_100 -m 64 "



//--------------------- .note.nv.cuinfo           --------------------------
	.section	.note.nv.cuinfo,"",@"SHT_NOTE"
	.sectionflags	@"SHF_NOTE_NV_CUINFO"
        /*0018*/ 	.short	0x0002
        /*001a*/ 	.short	0x0064
        /*001c*/ 	.short	0x0082
	.zero		2


//--------------------- .nv.info                  --------------------------
	.section	.nv.info,"",@"SHT_CUDA_INFO"
	.align	4


	//----- nvinfo : EIATTR_REGCOUNT
	.align		4
        /*0000*/ 	.byte	0x04, 0x2f
        /*0002*/ 	.short	(.L_1 - .L_0)
	.align		4
.L_0:
        /*0004*/ 	.word	index@(_Z12matchPatternPjS_Pii)
        /*0008*/ 	.word	0x00000010


	//----- nvinfo : EIATTR_FRAME_SIZE
	.align		4
.L_1:
        /*000c*/ 	.byte	0x04, 0x11
        /*000e*/ 	.short	(.L_3 - .L_2)
	.align		4
.L_2:
        /*0010*/ 	.word	index@(_Z12matchPatternPjS_Pii)
        /*0014*/ 	.word	0x00000000


	//----- nvinfo : EIATTR_MIN_STACK_SIZE
	.align		4
.L_3:
        /*0018*/ 	.byte	0x04, 0x12
        /*001a*/ 	.short	(.L_5 - .L_4)
	.align		4
.L_4:
        /*001c*/ 	.word	index@(_Z12matchPatternPjS_Pii)
        /*0020*/ 	.word	0x00000000
.L_5:


//--------------------- .nv.compat                --------------------------
	.section	.nv.compat,"",@"SHT_CUDA_COMPAT_INFO"
	.align	4
        /*0000*/ 	.byte	0x02, 0x09, 0x00, 0x00, 0x02, 0x02, 0x01, 0x00, 0x02, 0x05, 0x05, 0x00, 0x03, 0x07, 0x01, 0x01
        /*0010*/ 	.byte	0x02, 0x03, 0x00, 0x00, 0x02, 0x06, 0x01, 0x00, 0x04, 0x0b, 0x08, 0x00, 0x09, 0x00, 0x00, 0x00
        /*0020*/ 	.byte	0x00, 0x00, 0x00, 0x00


//--------------------- .nv.info._Z12matchPatternPjS_Pii --------------------------
	.section	.nv.info._Z12matchPatternPjS_Pii,"",@"SHT_CUDA_INFO"
	.sectionflags	@""
	.align	4


	//----- nvinfo : EIATTR_CUDA_API_VERSION
	.align		4
        /*0000*/ 	.byte	0x04, 0x37
        /*0002*/ 	.short	(.L_7 - .L_6)
.L_6:
        /*0004*/ 	.word	0x00000082


	//----- nvinfo : EIATTR_KPARAM_INFO
	.align		4
.L_7:
        /*0008*/ 	.byte	0x04, 0x17
        /*000a*/ 	.short	(.L_9 - .L_8)
.L_8:
        /*000c*/ 	.word	0x00000000
        /*0010*/ 	.short	0x0003
        /*0012*/ 	.short	0x0018
        /*0014*/ 	.byte	0x00, 0xf0, 0x11, 0x00


	//----- nvinfo : EIATTR_KPARAM_INFO
	.align		4
.L_9:
        /*0018*/ 	.byte	0x04, 0x17
        /*001a*/ 	.short	(.L_11 - .L_10)
.L_10:
        /*001c*/ 	.word	0x00000000
        /*0020*/ 	.short	0x0002
        /*0022*/ 	.short	0x0010
        /*0024*/ 	.byte	0x00, 0xf5, 0x21, 0x00


	//----- nvinfo : EIATTR_KPARAM_INFO
	.align		4
.L_11:
        /*0028*/ 	.byte	0x04, 0x17
        /*002a*/ 	.short	(.L_13 - .L_12)
.L_12:
        /*002c*/ 	.word	0x00000000
        /*0030*/ 	.short	0x0001
        /*0032*/ 	.short	0x0008
        /*0034*/ 	.byte	0x00, 0xf5, 0x21, 0x00


	//----- nvinfo : EIATTR_KPARAM_INFO
	.align		4
.L_13:
        /*0038*/ 	.byte	0x04, 0x17
        /*003a*/ 	.short	(.L_15 - .L_14)
.L_14:
        /*003c*/ 	.word	0x00000000
        /*0040*/ 	.short	0x0000
        /*0042*/ 	.short	0x0000
        /*0044*/ 	.byte	0x00, 0xf5, 0x21, 0x00


	//----- nvinfo : EIATTR_SPARSE_MMA_MASK
	.align		4
.L_15:
        /*0048*/ 	.byte	0x03, 0x50
        /*004a*/ 	.short	0x0000


	//----- nvinfo : EIATTR_MAXREG_COUNT
	.align		4
        /*004c*/ 	.byte	0x03, 0x1b
        /*004e*/ 	.short	0x00ff


	//----- nvinfo : EIATTR_NUM_BARRIERS
	.align		4
        /*0050*/ 	.byte	0x02, 0x4c
        /*0052*/ 	.byte	0x01
	.zero		1


	//----- nvinfo : EIATTR_MERCURY_ISA_VERSION
	.align		4
        /*0054*/ 	.byte	0x03, 0x5f
        /*0056*/ 	.short	0x0101


	//----- nvinfo : EIATTR_VRC_CTA_INIT_COUNT
	.align		4
        /*0058*/ 	.byte	0x02, 0x4a
	.zero		1
	.zero		1


	//----- nvinfo : EIATTR_EXIT_INSTR_OFFSETS
	.align		4
        /*005c*/ 	.byte	0x04, 0x1c
        /*005e*/ 	.short	(.L_17 - .L_16)


	//   ....[0]....
.L_16:
        /*0060*/ 	.word	0x00000070


	//   ....[1]....
        /*0064*/ 	.word	0x000004a0


	//----- nvinfo : EIATTR_CRS_STACK_SIZE
	.align		4
.L_17:
        /*0068*/ 	.byte	0x04, 0x1e
        /*006a*/ 	.short	(.L_19 - .L_18)
.L_18:
        /*006c*/ 	.word	0x00000000


	//----- nvinfo : EIATTR_CBANK_PARAM_SIZE
	.align		4
.L_19:
        /*0070*/ 	.byte	0x03, 0x19
        /*0072*/ 	.short	0x001c


	//----- nvinfo : EIATTR_PARAM_CBANK
	.align		4
        /*0074*/ 	.byte	0x04, 0x0a
        /*0076*/ 	.short	(.L_21 - .L_20)
	.align		4
.L_20:
        /*0078*/ 	.word	index@(.nv.constant0._Z12matchPatternPjS_Pii)
        /*007c*/ 	.short	0x0380
        /*007e*/ 	.short	0x001c


	//----- nvinfo : EIATTR_SW_WAR
	.align		4
.L_21:
        /*0080*/ 	.byte	0x04, 0x36
        /*0082*/ 	.short	(.L_23 - .L_22)
.L_22:
        /*0084*/ 	.word	0x00000008
.L_23:


//--------------------- .nv.callgraph             --------------------------
	.section	.nv.callgraph,"",@"SHT_CUDA_CALLGRAPH"
	.align	4
	.sectionentsize	8
	.align		4
        /*0000*/ 	.word	0x00000000
	.align		4
        /*0004*/ 	.word	0xffffffff
	.align		4
        /*0008*/ 	.word	0x00000000
	.align		4
        /*000c*/ 	.word	0xfffffffe
	.align		4
        /*0010*/ 	.word	0x00000000
	.align		4
        /*0014*/ 	.word	0xfffffffd
	.align		4
        /*0018*/ 	.word	0x00000000
	.align		4
        /*001c*/ 	.word	0xfffffffc


//--------------------- .text._Z12matchPatternPjS_Pii --------------------------
	.section	.text._Z12matchPatternPjS_Pii,"ax",@progbits
	.align	128
        .global         _Z12matchPatternPjS_Pii
        .type           _Z12matchPatternPjS_Pii,@function
        .size           _Z12matchPatternPjS_Pii,(.L_x_5 - _Z12matchPatternPjS_Pii)
        .other          _Z12matchPatternPjS_Pii,@"STO_CUDA_ENTRY STV_DEFAULT"
_Z12matchPatternPjS_Pii:
.text._Z12matchPatternPjS_Pii:
[----:B------:R-:W-:Y:S01]  /*0000*/  LDC R1, c[0x0][0x37c] ;  /* 0x0000df00ff017b82 */ /* 0x000fe20000000800 */
[----:B------:R-:W0:Y:S07]  /*0010*/  S2R R11, SR_TID.X ;  /* 0x00000000000b7919 */ /* 0x000e2e0000002100 */
[----:B------:R-:W0:Y:S01]  /*0020*/  S2UR UR4, SR_CTAID.X ;  /* 0x00000000000479c3 */ /* 0x000e220000002500 */
[----:B------:R-:W1:Y:S07]  /*0030*/  LDCU UR5, c[0x0][0x398] ;  /* 0x00007300ff0577ac */ /* 0x000e6e0008000800 */
[----:B------:R-:W0:Y:S02]  /*0040*/  LDC R5, c[0x0][0x360] ;  /* 0x0000d800ff057b82 */ /* 0x000e240000000800 */
[----:B0-----:R-:W-:-:S05]  /*0050*/  IMAD R5, R5, UR4, R11 ;  /* 0x0000000405057c24 */ /* 0x001fca000f8e020b */
[----:B-1----:R-:W-:-:S13]  /*0060*/  ISETP.GE.AND P0, PT, R5, UR5, PT ;  /* 0x0000000505007c0c */ /* 0x002fda000bf06270 */
[----:B------:R-:W-:Y:S05]  /*0070*/  @P0 EXIT ;  /* 0x000000000000094d */ /* 0x000fea0003800000 */
[----:B------:R-:W-:Y:S01]  /*0080*/  ISETP.NE.AND P1, PT, R11, RZ, PT ;  /* 0x000000ff0b00720c */ /* 0x000fe20003f25270 */
[----:B------:R-:W0:Y:S01]  /*0090*/  S2R R0, SR_TID.Y ;  /* 0x0000000000007919 */ /* 0x000e220000002200 */
[----:B------:R-:W1:Y:S11]  /*00a0*/  LDCU.64 UR4, c[0x0][0x358] ;  /* 0x00006b00ff0477ac */ /* 0x000e760008000a00 */
[----:B------:R-:W0:Y:S02]  /*00b0*/  @!P1 LDC.64 R2, c[0x0][0x388] ;  /* 0x0000e200ff029b82 */ /* 0x000e240000000a00 */
[----:B0-----:R-:W-:-:S06]  /*00c0*/  @!P1 IMAD.WIDE.U32 R2, R0, 0x4, R2 ;  /* 0x0000000400029825 */ /* 0x001fcc00078e0002 */
[----:B-1----:R-:W2:Y:S01]  /*00d0*/  @!P1 LDG.E R2, desc[UR4][R2.64] ;  /* 0x0000000402029981 */ /* 0x002ea2000c1e1900 */
[----:B------:R-:W-:Y:S01]  /*00e0*/  MOV R4, 0x400 ;  /* 0x0000040000047802 */ /* 0x000fe20000000f00 */
[----:B------:R-:W-:Y:S01]  /*00f0*/  BSSY.RECONVERGENT B0, `(.L_x_0) ;  /* 0x0000018000007945 */ /* 0x000fe20003800200 */
[----:B------:R-:W-:Y:S01]  /*0100*/  ISETP.NE.AND P0, PT, R0, RZ, PT ;  /* 0x000000ff0000720c */ /* 0x000fe20003f05270 */
[----:B------:R-:W0:Y:S02]  /*0110*/  S2R R9, SR_CgaCtaId ;  /* 0x0000000000097919 */ /* 0x000e240000008800 */
[C---:B------:R-:W-:Y:S02]  /*0120*/  @!P1 VIADD R6, R4.reuse, 0x284 ;  /* 0x0000028404069836 */ /* 0x040fe40000000000 */
[----:B------:R-:W-:-:S03]  /*0130*/  VIADD R10, R4, 0x284 ;  /* 0x00000284040a7836 */ /* 0x000fc60000000000 */
[C---:B0-----:R-:W-:Y:S01]  /*0140*/  @!P1 LEA R7, R9.reuse, R6, 0x18 ;  /* 0x0000000609079211 */ /* 0x041fe200078ec0ff */
[----:B------:R-:W-:Y:S01]  /*0150*/  VIADD R6, R4, 0x84 ;  /* 0x0000008404067836 */ /* 0x000fe20000000000 */
[----:B------:R-:W-:-:S03]  /*0160*/  LEA R4, R9, R4, 0x18 ;  /* 0x0000000409047211 */ /* 0x000fc600078ec0ff */
[----:B------:R-:W-:Y:S01]  /*0170*/  @!P1 IMAD R7, R0, 0x4, R7 ;  /* 0x0000000400079824 */ /* 0x000fe200078e0207 */
[----:B------:R-:W-:Y:S01]  /*0180*/  LEA R8, R9, R6, 0x18 ;  /* 0x0000000609087211 */ /* 0x000fe200078ec0ff */
[----:B------:R-:W-:Y:S01]  /*0190*/  IMAD R6, R11, 0x4, R4 ;  /* 0x000000040b067824 */ /* 0x000fe200078e0204 */
[----:B------:R-:W-:-:S03]  /*01a0*/  LEA R9, R9, R10, 0x18 ;  /* 0x0000000a09097211 */ /* 0x000fc600078ec0ff */
[----:B------:R-:W-:Y:S02]  /*01b0*/  IMAD R8, R11, 0x10, R8 ;  /* 0x000000100b087824 */ /* 0x000fe400078e0208 */
[----:B------:R-:W-:Y:S01]  /*01c0*/  IMAD R13, R0, 0x4, R9 ;  /* 0x00000004000d7824 */ /* 0x000fe200078e0209 */
[----:B--2---:R0:W-:Y:S01]  /*01d0*/  @!P1 STS [R7], R2 ;  /* 0x0000000207009388 */ /* 0x0041e20000000800 */
[----:B------:R-:W-:Y:S06]  /*01e0*/  BAR.SYNC.DEFER_BLOCKING 0x0 ;  /* 0x0000000000007b1d */ /* 0x000fec0000010000 */
[----:B------:R-:W-:Y:S05]  /*01f0*/  @P0 BRA `(.L_x_1) ;  /* 0x00000000001c0947 */ /* 0x000fea0003800000 */
[----:B0-----:R-:W0:Y:S01]  /*0200*/  LDC.64 R2, c[0x0][0x380] ;  /* 0x0000e000ff027b82 */ /* 0x001e220000000a00 */
[----:B------:R-:W-:Y:S01]  /*0210*/  ISETP.NE.AND P1, PT, R11, 0x1f, PT ;  /* 0x0000001f0b00780c */ /* 0x000fe20003f25270 */
[----:B0-----:R-:W-:-:S05]  /*0220*/  IMAD.WIDE R2, R5, 0x4, R2 ;  /* 0x0000000405027825 */ /* 0x001fca00078e0202 */
[----:B------:R-:W2:Y:S07]  /*0230*/  LDG.E R5, desc[UR4][R2.64] ;  /* 0x0000000402057981 */ /* 0x000eae000c1e1900 */
[----:B------:R-:W3:Y:S04]  /*0240*/  @!P1 LDG.E R7, desc[UR4][R2.64+0x4] ;  /* 0x0000040402079981 */ /* 0x000ee8000c1e1900 */
[----:B--2---:R1:W-:Y:S04]  /*0250*/  STS [R6], R5 ;  /* 0x0000000506007388 */ /* 0x0043e80000000800 */
[----:B---3--:R1:W-:Y:S02]  /*0260*/  @!P1 STS [R4+0x80], R7 ;  /* 0x0000800704009388 */ /* 0x0083e40000000800 */
.L_x_1:
[----:B------:R-:W-:Y:S05]  /*0270*/  BSYNC.RECONVERGENT B0 ;  /* 0x0000000000007941 */ /* 0x000fea0003800200 */
.L_x_0:
[----:B------:R-:W-:Y:S06]  /*0280*/  BAR.SYNC.DEFER_BLOCKING 0x0 ;  /* 0x0000000000007b1d */ /* 0x000fec0000010000 */
[----:B------:R-:W-:Y:S04]  /*0290*/  BSSY.RECONVERGENT B0, `(.L_x_2) ;  /* 0x000000b000007945 */ /* 0x000fe80003800200 */
[----:B------:R-:W-:Y:S05]  /*02a0*/  @P0 BRA `(.L_x_3) ;  /* 0x0000000000240947 */ /* 0x000fea0003800000 */
[----:B------:R-:W2:Y:S04]  /*02b0*/  LDS R3, [R6] ;  /* 0x0000000006037984 */ /* 0x000ea80000000800 */
[----:B0-----:R-:W1:Y:S04]  /*02c0*/  LDS R2, [R6+0x4] ;  /* 0x0000040006027984 */ /* 0x001e680000000800 */
[----:B--2---:R2:W-:Y:S01]  /*02d0*/  STS [R8], R3 ;  /* 0x0000000308007388 */ /* 0x0045e20000000800 */
[C-C-:B-1----:R-:W-:Y:S02]  /*02e0*/  SHF.L.W.U32.HI R5, R3.reuse, 0x18, R2.reuse ;  /* 0x0000001803057819 */ /* 0x142fe40000010e02 */
[----:B------:R-:W-:-:S02]  /*02f0*/  SHF.L.W.U32.HI R7, R3, 0x10, R2 ;  /* 0x0000001003077819 */ /* 0x000fc40000010e02 */
[----:B------:R-:W-:Y:S01]  /*0300*/  SHF.L.W.U32.HI R9, R3, 0x8, R2 ;  /* 0x0000000803097819 */ /* 0x000fe20000010e02 */
[----:B------:R2:W-:Y:S04]  /*0310*/  STS [R8+0x4], R5 ;  /* 0x0000040508007388 */ /* 0x0005e80000000800 */
[----:B------:R2:W-:Y:S04]  /*0320*/  STS [R8+0x8], R7 ;  /* 0x0000080708007388 */ /* 0x0005e80000000800 */
[----:B------:R2:W-:Y:S02]  /*0330*/  STS [R8+0xc], R9 ;  /* 0x00000c0908007388 */ /* 0x0005e40000000800 */
.L_x_3:
[----:B------:R-:W-:Y:S05]  /*0340*/  BSYNC.RECONVERGENT B0 ;  /* 0x0000000000007941 */ /* 0x000fea0003800200 */
.L_x_2:
[----:B------:R-:W-:Y:S01]  /*0350*/  BAR.SYNC.DEFER_BLOCKING 0x0 ;  /* 0x0000000000007b1d */ /* 0x000fe20000010000 */
[----:B-1----:R-:W-:-:S05]  /*0360*/  HFMA2 R6, -RZ, RZ, 0, 1.1920928955078125e-07 ;  /* 0x00000002ff067431 */ /* 0x002fca00000001ff */
[----:B--2---:R-:W-:Y:S04]  /*0370*/  LDS R5, [R13] ;  /* 0x000000000d057984 */ /* 0x004fe80000000800 */
[----:B0-----:R-:W0:Y:S04]  /*0380*/  LDS R2, [R8] ;  /* 0x0000000008027984 */ /* 0x001e280000000800 */
[----:B------:R-:W1:Y:S04]  /*0390*/  LDS R4, [R8+0x4] ;  /* 0x0000040008047984 */ /* 0x000e680000000800 */
[----:B------:R-:W2:Y:S04]  /*03a0*/  LDS R10, [R8+0x8] ;  /* 0x00000800080a7984 */ /* 0x000ea80000000800 */
[----:B------:R-:W3:Y:S01]  /*03b0*/  LDS R12, [R8+0xc] ;  /* 0x00000c00080c7984 */ /* 0x000ee20000000800 */
[----:B0-----:R-:W-:-:S02]  /*03c0*/  ISETP.NE.AND P1, PT, R2, R5, PT ;  /* 0x000000050200720c */ /* 0x001fc40003f25270 */
[----:B------:R-:W0:Y:S01]  /*03d0*/  LDC.64 R2, c[0x0][0x390] ;  /* 0x0000e400ff027b82 */ /* 0x000e220000000a00 */
[----:B-1----:R-:W-:Y:S02]  /*03e0*/  ISETP.NE.AND P0, PT, R4, R5, PT ;  /* 0x000000050400720c */ /* 0x002fe40003f05270 */
[----:B------:R-:W-:-:S08]  /*03f0*/  SEL R4, RZ, 0x1, P1 ;  /* 0x00000001ff047807 */ /* 0x000fd00000800000 */
[----:B------:R-:W-:Y:S01]  /*0400*/  @P1 IMAD.MOV R6, RZ, RZ, 0x1 ;  /* 0x00000001ff061424 */ /* 0x000fe200078e02ff */
[-C--:B--2---:R-:W-:Y:S02]  /*0410*/  ISETP.NE.AND P1, PT, R10, R5.reuse, PT ;  /* 0x000000050a00720c */ /* 0x084fe40003f25270 */
[----:B------:R-:W-:Y:S01]  /*0420*/  @P0 IMAD.MOV R6, RZ, RZ, R4 ;  /* 0x000000ffff060224 */ /* 0x000fe200078e0204 */
[----:B---3--:R-:W-:-:S03]  /*0430*/  ISETP.NE.AND P0, PT, R12, R5, PT ;  /* 0x000000050c00720c */ /* 0x008fc60003f05270 */
[----:B------:R-:W-:Y:S02]  /*0440*/  VIADD R4, R6, 0x1 ;  /* 0x0000000106047836 */ /* 0x000fe40000000000 */
[----:B0-----:R-:W-:-:S05]  /*0450*/  IMAD.WIDE.U32 R2, R0, 0x4, R2 ;  /* 0x0000000400027825 */ /* 0x001fca00078e0002 */
[----:B------:R-:W-:-:S05]  /*0460*/  @P1 IADD3 R4, PT, PT, R6, RZ, RZ ;  /* 0x000000ff06041210 */ /* 0x000fca0007ffe0ff */
[----:B------:R-:W-:Y:S02]  /*0470*/  VIADD R5, R4, 0x1 ;  /* 0x0000000104057836 */ /* 0x000fe40000000000 */
[----:B------:R-:W-:-:S05]  /*0480*/  @P0 IMAD.MOV R5, RZ, RZ, R4 ;  /* 0x000000ffff050224 */ /* 0x000fca00078e0204 */
[----:B------:R-:W-:Y:S01]  /*0490*/  REDG.E.ADD.STRONG.GPU desc[UR4][R2.64], R5 ;  /* 0x000000050200798e */ /* 0x000fe2000c12e104 */
[----:B------:R-:W-:Y:S05]  /*04a0*/  EXIT ;  /* 0x000000000000794d */ /* 0x000fea0003800000 */
.L_x_4:
[----:B------:R-:W-:-:S00]  /*04b0*/  BRA `(.L_x_4) ;  /* 0xfffffffc00fc7947 */ /* 0x000fc0000383ffff */
[----:B------:R-:W-:-:S00]  /*04c0*/  NOP ;  /* 0x0000000000007918 */ /* 0x000fc00000000000 */
        /* <DEDUP_REMOVED lines=11> */
.L_x_5:


//--------------------- .nv.shared._Z12matchPatternPjS_Pii --------------------------
	.section	.nv.shared._Z12matchPatternPjS_Pii,"aw",@nobits
	.sectionflags	@""
	.align	4
.nv.shared._Z12matchPatternPjS_Pii:
	.zero		1796


//--------------------- .nv.shared.reserved.0     --------------------------
	.section	.nv.shared.reserved.0,"aw",@nobits
	.weak		__nv_reservedSMEM_offset_0_alias
	.size		__nv_reservedSMEM_offset_0_alias, 0, 64
	.other		__nv_reservedSMEM_offset_0_alias,@"STO_CUDA_RESERVED_SHARED STV_DEFAULT"
__nv_reservedSMEM_offset_0_alias:
	.zero		0
	.zero		64


//--------------------- .nv.constant0._Z12matchPatternPjS_Pii --------------------------
	.section	.nv.constant0._Z12matchPatternPjS_Pii,"a",@progbits
	.sectionflags	@""
	.align	4
.nv.constant0._Z12matchPatternPjS_Pii:
	.zero		924


//--------------------- SYMBOLS --------------------------

	.type		.nv.reservedSmem.offset0,@object
	.size		.nv.reservedSmem.offset0,0x4
	.type		.nv.reservedSmem.cap,@object
	.size		.nv.reservedSmem.cap,0x4
